//
// Generated by NVIDIA NVVM Compiler
//
// Compiler Build ID: CL-36424714
// Cuda compilation tools, release 13.0, V13.0.88
// Based on NVVM 20.0.0
//

.version 9.0
.target sm_100
.address_size 64

	// .globl	_Z4testPfi

.visible .entry _Z4testPfi(
	.param .u64 .ptr .align 1 _Z4testPfi_param_0,
	.param .u32 _Z4testPfi_param_1
)
{
	.reg .pred 	%p<5>;
	.reg .b32 	%r<5>;
	.reg .b64 	%rd<5>;

	ld.param.u64 	%rd1, [_Z4testPfi_param_0];
	ld.param.u32 	%r2, [_Z4testPfi_param_1];
	mov.u32 	%r1, %tid.x;
	setp.gt.u32 	%p1, %r1, 7;
	@%p1 bra 	$L__BB0_3;
	setp.lt.s32 	%p2, %r1, %r2;
	and.b32  	%r3, %r1, 5;
	setp.ne.s32 	%p3, %r3, 1;
	or.pred  	%p4, %p3, %p2;
	@%p4 bra 	$L__BB0_3;
	cvta.to.global.u64 	%rd2, %rd1;
	mul.wide.u32 	%rd3, %r1, 4;
	add.s64 	%rd4, %rd2, %rd3;
	mov.b32 	%r4, 0;
	st.global.u32 	[%rd4], %r4;
$L__BB0_3:
	ret;

}


// ===== COMPILED SASS (sm_100) =====

	.target	sm_100

	.elftype	@"ET_EXEC"


//--------------------- .note.nv.tkinfo           --------------------------
	.section	.note.nv.tkinfo,"",@"SHT_NOTE"
	.sectionflags	@"SHF_NOTE_NV_TKINFO"
	.tkinfo
        /*0018*/ 	.word	0x00000002
        /*0030*/ 	.string	""
        /*0030*/ 	.string	"ptxas"
        /*0030*/ 	.string	"Cuda compilation tools, release 13.0, V13.0.88"
        /*0030*/ 	.string	"Build cuda_13.0.r13.0/compiler.36424714_0"
        /*0030*/ 	.string	"-arch sm_100 -m 64 "



//--------------------- .note.nv.cuinfo           --------------------------
	.section	.note.nv.cuinfo,"",@"SHT_NOTE"
	.sectionflags	@"SHF_NOTE_NV_CUINFO"
        /*0018*/ 	.short	0x0002
        /*001a*/ 	.short	0x0064
        /*001c*/ 	.short	0x0082
	.zero		2


//--------------------- .nv.info                  --------------------------
	.section	.nv.info,"",@"SHT_CUDA_INFO"
	.align	4


	//----- nvinfo : EIATTR_REGCOUNT
	.align		4
        /*0000*/ 	.byte	0x04, 0x2f
        /*0002*/ 	.short	(.L_1 - .L_0)
	.align		4
.L_0:
        /*0004*/ 	.word	index@(_Z4testPfi)
        /*0008*/ 	.word	0x00000008


	//----- nvinfo : EIATTR_FRAME_SIZE
	.align		4
.L_1:
        /*000c*/ 	.byte	0x04, 0x11
        /*000e*/ 	.short	(.L_3 - .L_2)
	.align		4
.L_2:
        /*0010*/ 	.word	index@(_Z4testPfi)
        /*0014*/ 	.word	0x00000000


	//----- nvinfo : EIATTR_MIN_STACK_SIZE
	.align		4
.L_3:
        /*0018*/ 	.byte	0x04, 0x12
        /*001a*/ 	.short	(.L_5 - .L_4)
	.align		4
.L_4:
        /*001c*/ 	.word	index@(_Z4testPfi)
        /*0020*/ 	.word	0x00000000
.L_5:


//--------------------- .nv.compat                --------------------------
	.section	.nv.compat,"",@"SHT_CUDA_COMPAT_INFO"
	.align	4
        /*0000*/ 	.byte	0x02, 0x09, 0x00, 0x00, 0x02, 0x02, 0x01, 0x00, 0x02, 0x05, 0x05, 0x00, 0x03, 0x07, 0x01, 0x01
        /*0010*/ 	.byte	0x02, 0x03, 0x00, 0x00, 0x02, 0x06, 0x01, 0x00, 0x04, 0x0b, 0x08, 0x00, 0x09, 0x00, 0x00, 0x00
        /*0020*/ 	.byte	0x00, 0x00, 0x00, 0x00


//--------------------- .nv.info._Z4testPfi       --------------------------
	.section	.nv.info._Z4testPfi,"",@"SHT_CUDA_INFO"
	.sectionflags	@""
	.align	4


	//----- nvinfo : EIATTR_CUDA_API_VERSION
	.align		4
        /*0000*/ 	.byte	0x04, 0x37
        /*0002*/ 	.short	(.L_7 - .L_6)
.L_6:
        /*0004*/ 	.word	0x00000082


	//----- nvinfo : EIATTR_KPARAM_INFO
	.align		4
.L_7:
        /*0008*/ 	.byte	0x04, 0x17
        /*000a*/ 	.short	(.L_9 - .L_8)
.L_8:
        /*000c*/ 	.word	0x00000000
        /*0010*/ 	.short	0x0001
        /*0012*/ 	.short	0x0008
        /*0014*/ 	.byte	0x00, 0xf0, 0x11, 0x00


	//----- nvinfo : EIATTR_KPARAM_INFO
	.align		4
.L_9:
        /*0018*/ 	.byte	0x04, 0x17
        /*001a*/ 	.short	(.L_11 - .L_10)
.L_10:
        /*001c*/ 	.word	0x00000000
        /*0020*/ 	.short	0x0000
        /*0022*/ 	.short	0x0000
        /*0024*/ 	.byte	0x00, 0xf5, 0x21, 0x00


	//----- nvinfo : EIATTR_SPARSE_MMA_MASK
	.align		4
.L_11:
        /*0028*/ 	.byte	0x03, 0x50
        /*002a*/ 	.short	0x0000


	//----- nvinfo : EIATTR_MAXREG_COUNT
	.align		4
        /*002c*/ 	.byte	0x03, 0x1b
        /*002e*/ 	.short	0x00ff


	//----- nvinfo : EIATTR_MERCURY_ISA_VERSION
	.align		4
        /*0030*/ 	.byte	0x03, 0x5f
        /*0032*/ 	.short	0x0101


	//----- nvinfo : EIATTR_VRC_CTA_INIT_COUNT
	.align		4
        /*0034*/ 	.byte	0x02, 0x4a
	.zero		1
	.zero		1


	//----- nvinfo : EIATTR_EXIT_INSTR_OFFSETS
	.align		4
        /*0038*/ 	.byte	0x04, 0x1c
        /*003a*/ 	.short	(.L_13 - .L_12)


	//   ....[0]....
.L_12:
        /*003c*/ 	.word	0x00000030


	//   ....[1]....
        /*0040*/ 	.word	0x00000080


	//   ....[2]....
        /*0044*/ 	.word	0x000000d0


	//----- nvinfo : EIATTR_CBANK_PARAM_SIZE
	.align		4
.L_13:
        /*0048*/ 	.byte	0x03, 0x19
        /*004a*/ 	.short	0x000c


	//----- nvinfo : EIATTR_PARAM_CBANK
	.align		4
        /*004c*/ 	.byte	0x04, 0x0a
        /*004e*/ 	.short	(.L_15 - .L_14)
	.align		4
.L_14:
        /*0050*/ 	.word	index@(.nv.constant0._Z4testPfi)
        /*0054*/ 	.short	0x0380
        /*0056*/ 	.short	0x000c


	//----- nvinfo : EIATTR_SW_WAR
	.align		4
.L_15:
        /*0058*/ 	.byte	0x04, 0x36
        /*005a*/ 	.short	(.L_17 - .L_16)
.L_16:
        /*005c*/ 	.word	0x00000008
.L_17:


//--------------------- .nv.callgraph             --------------------------
	.section	.nv.callgraph,"",@"SHT_CUDA_CALLGRAPH"
	.align	4
	.sectionentsize	8
	.align		4
        /*0000*/ 	.word	0x00000000
	.align		4
        /*0004*/ 	.word	0xffffffff
	.align		4
        /*0008*/ 	.word	0x00000000
	.align		4
        /*000c*/ 	.word	0xfffffffe
	.align		4
        /*0010*/ 	.word	0x00000000
	.align		4
        /*0014*/ 	.word	0xfffffffd
	.align		4
        /*0018*/ 	.word	0x00000000
	.align		4
        /*001c*/ 	.word	0xfffffffc


//--------------------- .text._Z4testPfi          --------------------------
	.section	.text._Z4testPfi,"ax",@progbits
	.align	128
        .global         _Z4testPfi
        .type           _Z4testPfi,@function
        .size           _Z4testPfi,(.L_x_1 - _Z4testPfi)
        .other          _Z4testPfi,@"STO_CUDA_ENTRY STV_DEFAULT"
_Z4testPfi:
.text._Z4testPfi:
[----:B------:R-:W-:Y:S01]  /*0000*/  LDC R1, c[0x0][0x37c] ;  /* 0x0000df00ff017b82 */ /* 0x000fe20000000800 */
[----:B------:R-:W0:Y:S02]  /*0010*/  S2R R5, SR_TID.X ;  /* 0x0000000000057919 */ /* 0x000e240000002100 */
[----:B0-----:R-:W-:-:S13]  /*0020*/  ISETP.GT.U32.AND P0, PT, R5, 0x7, PT ;  /* 0x000000070500780c */ /* 0x001fda0003f04070 */
[----:B------:R-:W-:Y:S05]  /*0030*/  @P0 EXIT ;  /* 0x000000000000094d */ /* 0x000fea0003800000 */
[----:B------:R-:W0:Y:S01]  /*0040*/  LDCU UR4, c[0x0][0x388] ;  /* 0x00007100ff0477ac */ /* 0x000e220008000800 */
[C---:B------:R-:W-:Y:S02]  /*0050*/  LOP3.LUT R0, R5.reuse, 0x5, RZ, 0xc0, !PT ;  /* 0x0000000505007812 */ /* 0x040fe400078ec0ff */
[----:B0-----:R-:W-:-:S04]  /*0060*/  ISETP.GE.AND P0, PT, R5, UR4, PT ;  /* 0x0000000405007c0c */ /* 0x001fc8000bf06270 */
[----:B------:R-:W-:-:S13]  /*0070*/  ISETP.NE.OR P0, PT, R0, 0x1, !P0 ;  /* 0x000000010000780c */ /* 0x000fda0004705670 */
[----:B------:R-:W-:Y:S05]  /*0080*/  @P0 EXIT ;  /* 0x000000000000094d */ /* 0x000fea0003800000 */
[----:B------:R-:W0:Y:S01]  /*0090*/  LDC.64 R2, c[0x0][0x380] ;  /* 0x0000e000ff027b82 */ /* 0x000e220000000a00 */
[----:B------:R-:W1:Y:S01]  /*00a0*/  LDCU.64 UR4, c[0x0][0x358] ;  /* 0x00006b00ff0477ac */ /* 0x000e620008000a00 */
[----:B0-----:R-:W-:-:S05]  /*00b0*/  IMAD.WIDE.U32 R2, R5, 0x4, R2 ;  /* 0x0000000405027825 */ /* 0x001fca00078e0002 */
[----:B-1----:R-:W-:Y:S01]  /*00c0*/  STG.E desc[UR4][R2.64], RZ ;  /* 0x000000ff02007986 */ /* 0x002fe2000c101904 */
[----:B------:R-:W-:Y:S05]  /*00d0*/  EXIT ;  /* 0x000000000000794d */ /* 0x000fea0003800000 */
.L_x_0:
[----:B------:R-:W-:-:S00]  /*00e0*/  BRA `(.L_x_0) ;  /* 0xfffffffc00fc7947 */ /* 0x000fc0000383ffff */
[----:B------:R-:W-:-:S00]  /*00f0*/  NOP ;  /* 0x0000000000007918 */ /* 0x000fc00000000000 */
        /* <DEDUP_REMOVED lines=8> */
.L_x_1:


//--------------------- .nv.shared.reserved.0     --------------------------
	.section	.nv.shared.reserved.0,"aw",@nobits
	.weak		__nv_reservedSMEM_offset_0_alias
	.size		__nv_reservedSMEM_offset_0_alias, 0, 64
	.other		__nv_reservedSMEM_offset_0_alias,@"STO_CUDA_RESERVED_SHARED STV_DEFAULT"
__nv_reservedSMEM_offset_0_alias:
	.zero		0
	.zero		64


//--------------------- .nv.constant0._Z4testPfi  --------------------------
	.section	.nv.constant0._Z4testPfi,"a",@progbits
	.sectionflags	@""
	.align	4
.nv.constant0._Z4testPfi:
	.zero		908


//--------------------- SYMBOLS --------------------------

	.type		.nv.reservedSmem.offset0,@object
	.size		.nv.reservedSmem.offset0,0x4
